//
// Generated by NVIDIA NVVM Compiler
//
// Compiler Build ID: CL-36424714
// Cuda compilation tools, release 13.0, V13.0.88
// Based on NVVM 20.0.0
//

.version 9.0
.target sm_100
.address_size 64

	// .globl	_Z13prescanKernelPfS_i
.extern .func  (.param .b32 func_retval0) vprintf
(
	.param .b64 vprintf_param_0,
	.param .b64 vprintf_param_1
)
;
.global .align 4 .b8 blockSums[62500];
.extern .shared .align 16 .b8 scanArray[];
.global .align 1 .b8 $str[26] = {10, 66, 108, 111, 99, 107, 83, 117, 109, 115, 32, 37, 102, 32, 37, 102, 32, 37, 102, 32, 37, 102, 32, 37, 102};

.visible .entry _Z13prescanKernelPfS_i(
	.param .u64 .ptr .align 1 _Z13prescanKernelPfS_i_param_0,
	.param .u64 .ptr .align 1 _Z13prescanKernelPfS_i_param_1,
	.param .u32 _Z13prescanKernelPfS_i_param_2
)
{
	.reg .pred 	%p<21>;
	.reg .b32 	%r<62>;
	.reg .b32 	%f<63>;
	.reg .b64 	%rd<12>;

	ld.param.u64 	%rd1, [_Z13prescanKernelPfS_i_param_0];
	ld.param.u64 	%rd2, [_Z13prescanKernelPfS_i_param_1];
	mov.u32 	%r1, %tid.x;
	setp.eq.s32 	%p1, %r1, 0;
	mov.f32 	%f62, 0f00000000;
	@%p1 bra 	$L__BB0_2;
	cvta.to.global.u64 	%rd3, %rd2;
	mov.u32 	%r4, %ctaid.x;
	shl.b32 	%r5, %r4, 10;
	or.b32  	%r6, %r1, %r5;
	add.s32 	%r7, %r6, -1;
	mul.wide.u32 	%rd4, %r7, 4;
	add.s64 	%rd5, %rd3, %rd4;
	ld.global.f32 	%f62, [%rd5];
$L__BB0_2:
	shl.b32 	%r8, %r1, 2;
	mov.u32 	%r9, scanArray;
	add.s32 	%r2, %r9, %r8;
	st.shared.f32 	[%r2], %f62;
	bar.sync 	0;
	add.s32 	%r3, %r1, 1;
	bar.sync 	0;
	setp.gt.u32 	%p2, %r1, 510;
	@%p2 bra 	$L__BB0_4;
	shl.b32 	%r10, %r3, 3;
	add.s32 	%r12, %r9, %r10;
	ld.shared.f32 	%f4, [%r12+-4];
	ld.shared.f32 	%f5, [%r12];
	add.f32 	%f6, %f4, %f5;
	st.shared.f32 	[%r12], %f6;
$L__BB0_4:
	bar.sync 	0;
	setp.gt.u32 	%p3, %r1, 254;
	@%p3 bra 	$L__BB0_6;
	shl.b32 	%r13, %r3, 4;
	add.s32 	%r15, %r9, %r13;
	ld.shared.f32 	%f7, [%r15+-8];
	ld.shared.f32 	%f8, [%r15];
	add.f32 	%f9, %f7, %f8;
	st.shared.f32 	[%r15], %f9;
$L__BB0_6:
	bar.sync 	0;
	setp.gt.u32 	%p4, %r1, 126;
	@%p4 bra 	$L__BB0_8;
	shl.b32 	%r16, %r3, 5;
	add.s32 	%r18, %r9, %r16;
	ld.shared.f32 	%f10, [%r18+-16];
	ld.shared.f32 	%f11, [%r18];
	add.f32 	%f12, %f10, %f11;
	st.shared.f32 	[%r18], %f12;
$L__BB0_8:
	bar.sync 	0;
	setp.gt.u32 	%p5, %r1, 62;
	@%p5 bra 	$L__BB0_10;
	shl.b32 	%r19, %r3, 6;
	add.s32 	%r21, %r9, %r19;
	ld.shared.f32 	%f13, [%r21+-32];
	ld.shared.f32 	%f14, [%r21];
	add.f32 	%f15, %f13, %f14;
	st.shared.f32 	[%r21], %f15;
$L__BB0_10:
	bar.sync 	0;
	setp.gt.u32 	%p6, %r1, 30;
	@%p6 bra 	$L__BB0_12;
	shl.b32 	%r22, %r3, 7;
	add.s32 	%r24, %r9, %r22;
	ld.shared.f32 	%f16, [%r24+-64];
	ld.shared.f32 	%f17, [%r24];
	add.f32 	%f18, %f16, %f17;
	st.shared.f32 	[%r24], %f18;
$L__BB0_12:
	bar.sync 	0;
	setp.gt.u32 	%p7, %r1, 14;
	@%p7 bra 	$L__BB0_14;
	shl.b32 	%r25, %r3, 8;
	add.s32 	%r27, %r9, %r25;
	ld.shared.f32 	%f19, [%r27+-128];
	ld.shared.f32 	%f20, [%r27];
	add.f32 	%f21, %f19, %f20;
	st.shared.f32 	[%r27], %f21;
$L__BB0_14:
	bar.sync 	0;
	setp.gt.u32 	%p8, %r1, 6;
	@%p8 bra 	$L__BB0_16;
	shl.b32 	%r28, %r3, 9;
	add.s32 	%r30, %r9, %r28;
	ld.shared.f32 	%f22, [%r30+-256];
	ld.shared.f32 	%f23, [%r30];
	add.f32 	%f24, %f22, %f23;
	st.shared.f32 	[%r30], %f24;
$L__BB0_16:
	bar.sync 	0;
	setp.gt.u32 	%p9, %r1, 2;
	@%p9 bra 	$L__BB0_18;
	shl.b32 	%r31, %r3, 10;
	add.s32 	%r33, %r9, %r31;
	ld.shared.f32 	%f25, [%r33+-512];
	ld.shared.f32 	%f26, [%r33];
	add.f32 	%f27, %f25, %f26;
	st.shared.f32 	[%r33], %f27;
$L__BB0_18:
	setp.ne.s32 	%p10, %r1, 0;
	bar.sync 	0;
	@%p10 bra 	$L__BB0_20;
	ld.shared.f32 	%f28, [scanArray+1024];
	ld.shared.f32 	%f29, [scanArray+2048];
	add.f32 	%f30, %f28, %f29;
	st.shared.f32 	[scanArray+2048], %f30;
$L__BB0_20:
	setp.ne.s32 	%p11, %r1, 0;
	bar.sync 	0;
	bar.sync 	0;
	bar.sync 	0;
	@%p11 bra 	$L__BB0_22;
	ld.shared.f32 	%f31, [scanArray+2048];
	ld.shared.f32 	%f32, [scanArray+3072];
	add.f32 	%f33, %f31, %f32;
	st.shared.f32 	[scanArray+3072], %f33;
$L__BB0_22:
	setp.gt.u32 	%p12, %r1, 2;
	bar.sync 	0;
	@%p12 bra 	$L__BB0_24;
	shl.b32 	%r34, %r3, 10;
	add.s32 	%r36, %r9, %r34;
	ld.shared.f32 	%f34, [%r36];
	ld.shared.f32 	%f35, [%r36+512];
	add.f32 	%f36, %f34, %f35;
	st.shared.f32 	[%r36+512], %f36;
$L__BB0_24:
	setp.gt.u32 	%p13, %r1, 6;
	bar.sync 	0;
	@%p13 bra 	$L__BB0_26;
	shl.b32 	%r37, %r3, 9;
	add.s32 	%r39, %r9, %r37;
	ld.shared.f32 	%f37, [%r39];
	ld.shared.f32 	%f38, [%r39+256];
	add.f32 	%f39, %f37, %f38;
	st.shared.f32 	[%r39+256], %f39;
$L__BB0_26:
	setp.gt.u32 	%p14, %r1, 14;
	bar.sync 	0;
	@%p14 bra 	$L__BB0_28;
	shl.b32 	%r40, %r3, 8;
	add.s32 	%r42, %r9, %r40;
	ld.shared.f32 	%f40, [%r42];
	ld.shared.f32 	%f41, [%r42+128];
	add.f32 	%f42, %f40, %f41;
	st.shared.f32 	[%r42+128], %f42;
$L__BB0_28:
	setp.gt.u32 	%p15, %r1, 30;
	bar.sync 	0;
	@%p15 bra 	$L__BB0_30;
	shl.b32 	%r43, %r3, 7;
	add.s32 	%r45, %r9, %r43;
	ld.shared.f32 	%f43, [%r45];
	ld.shared.f32 	%f44, [%r45+64];
	add.f32 	%f45, %f43, %f44;
	st.shared.f32 	[%r45+64], %f45;
$L__BB0_30:
	setp.gt.u32 	%p16, %r1, 62;
	bar.sync 	0;
	@%p16 bra 	$L__BB0_32;
	shl.b32 	%r46, %r3, 6;
	add.s32 	%r48, %r9, %r46;
	ld.shared.f32 	%f46, [%r48];
	ld.shared.f32 	%f47, [%r48+32];
	add.f32 	%f48, %f46, %f47;
	st.shared.f32 	[%r48+32], %f48;
$L__BB0_32:
	setp.gt.u32 	%p17, %r1, 126;
	bar.sync 	0;
	@%p17 bra 	$L__BB0_34;
	shl.b32 	%r49, %r3, 5;
	add.s32 	%r51, %r9, %r49;
	ld.shared.f32 	%f49, [%r51];
	ld.shared.f32 	%f50, [%r51+16];
	add.f32 	%f51, %f49, %f50;
	st.shared.f32 	[%r51+16], %f51;
$L__BB0_34:
	setp.gt.u32 	%p18, %r1, 254;
	bar.sync 	0;
	@%p18 bra 	$L__BB0_36;
	shl.b32 	%r52, %r3, 4;
	add.s32 	%r54, %r9, %r52;
	.pragma "used_bytes_mask 3855";
	ld.shared.v4.f32 	{%f52, %f53, %f54, %f55}, [%r54];
	add.f32 	%f56, %f52, %f54;
	st.shared.f32 	[%r54+8], %f56;
$L__BB0_36:
	setp.gt.u32 	%p19, %r1, 510;
	bar.sync 	0;
	@%p19 bra 	$L__BB0_38;
	shl.b32 	%r55, %r3, 3;
	add.s32 	%r57, %r9, %r55;
	ld.shared.v2.f32 	{%f57, %f58}, [%r57];
	add.f32 	%f59, %f57, %f58;
	st.shared.f32 	[%r57+4], %f59;
$L__BB0_38:
	setp.ne.s32 	%p20, %r1, 0;
	bar.sync 	0;
	@%p20 bra 	$L__BB0_40;
	ld.shared.f32 	%f60, [scanArray+4092];
	mov.u32 	%r58, %ctaid.x;
	mul.wide.u32 	%rd6, %r58, 4;
	mov.u64 	%rd7, blockSums;
	add.s64 	%rd8, %rd7, %rd6;
	st.global.f32 	[%rd8], %f60;
$L__BB0_40:
	cvta.to.global.u64 	%rd9, %rd1;
	bar.sync 	0;
	ld.shared.f32 	%f61, [%r2];
	mov.u32 	%r59, %ctaid.x;
	shl.b32 	%r60, %r59, 10;
	or.b32  	%r61, %r60, %r1;
	mul.wide.u32 	%rd10, %r61, 4;
	add.s64 	%rd11, %rd9, %rd10;
	st.global.f32 	[%rd11], %f61;
	ret;

}
	// .globl	_Z15blockScanKernelPf
.visible .entry _Z15blockScanKernelPf(
	.param .u64 .ptr .align 1 _Z15blockScanKernelPf_param_0
)
{
	.local .align 8 .b8 	__local_depot1[40];
	.reg .b64 	%SP;
	.reg .b64 	%SPL;
	.reg .pred 	%p<20>;
	.reg .b32 	%r<63>;
	.reg .b32 	%f<70>;
	.reg .b64 	%rd<16>;
	.reg .b64 	%fd<6>;

	mov.u64 	%SPL, __local_depot1;
	cvta.local.u64 	%SP, %SPL;
	ld.param.u64 	%rd1, [_Z15blockScanKernelPf_param_0];
	mov.u32 	%r1, %tid.x;
	setp.eq.s32 	%p1, %r1, 0;
	mov.f32 	%f69, 0f00000000;
	@%p1 bra 	$L__BB1_2;
	mov.u32 	%r4, %ctaid.x;
	shl.b32 	%r5, %r4, 10;
	or.b32  	%r6, %r1, %r5;
	add.s32 	%r7, %r6, -1;
	mul.wide.u32 	%rd2, %r7, 4;
	mov.u64 	%rd3, blockSums;
	add.s64 	%rd4, %rd3, %rd2;
	ld.global.f32 	%f69, [%rd4];
$L__BB1_2:
	shl.b32 	%r8, %r1, 2;
	mov.u32 	%r9, scanArray;
	add.s32 	%r2, %r9, %r8;
	st.shared.f32 	[%r2], %f69;
	bar.sync 	0;
	add.s32 	%r3, %r1, 1;
	bar.sync 	0;
	setp.gt.u32 	%p2, %r1, 510;
	@%p2 bra 	$L__BB1_4;
	shl.b32 	%r10, %r3, 3;
	add.s32 	%r12, %r9, %r10;
	ld.shared.f32 	%f4, [%r12+-4];
	ld.shared.f32 	%f5, [%r12];
	add.f32 	%f6, %f4, %f5;
	st.shared.f32 	[%r12], %f6;
$L__BB1_4:
	bar.sync 	0;
	setp.gt.u32 	%p3, %r1, 254;
	@%p3 bra 	$L__BB1_6;
	shl.b32 	%r13, %r3, 4;
	add.s32 	%r15, %r9, %r13;
	ld.shared.f32 	%f7, [%r15+-8];
	ld.shared.f32 	%f8, [%r15];
	add.f32 	%f9, %f7, %f8;
	st.shared.f32 	[%r15], %f9;
$L__BB1_6:
	bar.sync 	0;
	setp.gt.u32 	%p4, %r1, 126;
	@%p4 bra 	$L__BB1_8;
	shl.b32 	%r16, %r3, 5;
	add.s32 	%r18, %r9, %r16;
	ld.shared.f32 	%f10, [%r18+-16];
	ld.shared.f32 	%f11, [%r18];
	add.f32 	%f12, %f10, %f11;
	st.shared.f32 	[%r18], %f12;
$L__BB1_8:
	bar.sync 	0;
	setp.gt.u32 	%p5, %r1, 62;
	@%p5 bra 	$L__BB1_10;
	shl.b32 	%r19, %r3, 6;
	add.s32 	%r21, %r9, %r19;
	ld.shared.f32 	%f13, [%r21+-32];
	ld.shared.f32 	%f14, [%r21];
	add.f32 	%f15, %f13, %f14;
	st.shared.f32 	[%r21], %f15;
$L__BB1_10:
	bar.sync 	0;
	setp.gt.u32 	%p6, %r1, 30;
	@%p6 bra 	$L__BB1_12;
	shl.b32 	%r22, %r3, 7;
	add.s32 	%r24, %r9, %r22;
	ld.shared.f32 	%f16, [%r24+-64];
	ld.shared.f32 	%f17, [%r24];
	add.f32 	%f18, %f16, %f17;
	st.shared.f32 	[%r24], %f18;
$L__BB1_12:
	bar.sync 	0;
	setp.gt.u32 	%p7, %r1, 14;
	@%p7 bra 	$L__BB1_14;
	shl.b32 	%r25, %r3, 8;
	add.s32 	%r27, %r9, %r25;
	ld.shared.f32 	%f19, [%r27+-128];
	ld.shared.f32 	%f20, [%r27];
	add.f32 	%f21, %f19, %f20;
	st.shared.f32 	[%r27], %f21;
$L__BB1_14:
	bar.sync 	0;
	setp.gt.u32 	%p8, %r1, 6;
	@%p8 bra 	$L__BB1_16;
	shl.b32 	%r28, %r3, 9;
	add.s32 	%r30, %r9, %r28;
	ld.shared.f32 	%f22, [%r30+-256];
	ld.shared.f32 	%f23, [%r30];
	add.f32 	%f24, %f22, %f23;
	st.shared.f32 	[%r30], %f24;
$L__BB1_16:
	bar.sync 	0;
	setp.gt.u32 	%p9, %r1, 2;
	@%p9 bra 	$L__BB1_18;
	shl.b32 	%r31, %r3, 10;
	add.s32 	%r33, %r9, %r31;
	ld.shared.f32 	%f25, [%r33+-512];
	ld.shared.f32 	%f26, [%r33];
	add.f32 	%f27, %f25, %f26;
	st.shared.f32 	[%r33], %f27;
$L__BB1_18:
	setp.ne.s32 	%p10, %r1, 0;
	bar.sync 	0;
	@%p10 bra 	$L__BB1_20;
	ld.shared.f32 	%f28, [scanArray+1024];
	ld.shared.f32 	%f29, [scanArray+2048];
	add.f32 	%f30, %f28, %f29;
	st.shared.f32 	[scanArray+2048], %f30;
$L__BB1_20:
	setp.ne.s32 	%p11, %r1, 0;
	bar.sync 	0;
	bar.sync 	0;
	bar.sync 	0;
	@%p11 bra 	$L__BB1_22;
	ld.shared.f32 	%f31, [scanArray+2048];
	ld.shared.f32 	%f32, [scanArray+3072];
	add.f32 	%f33, %f31, %f32;
	st.shared.f32 	[scanArray+3072], %f33;
$L__BB1_22:
	setp.gt.u32 	%p12, %r1, 2;
	bar.sync 	0;
	@%p12 bra 	$L__BB1_24;
	shl.b32 	%r34, %r3, 10;
	add.s32 	%r36, %r9, %r34;
	ld.shared.f32 	%f34, [%r36];
	ld.shared.f32 	%f35, [%r36+512];
	add.f32 	%f36, %f34, %f35;
	st.shared.f32 	[%r36+512], %f36;
$L__BB1_24:
	setp.gt.u32 	%p13, %r1, 6;
	bar.sync 	0;
	@%p13 bra 	$L__BB1_26;
	shl.b32 	%r37, %r3, 9;
	add.s32 	%r39, %r9, %r37;
	ld.shared.f32 	%f37, [%r39];
	ld.shared.f32 	%f38, [%r39+256];
	add.f32 	%f39, %f37, %f38;
	st.shared.f32 	[%r39+256], %f39;
$L__BB1_26:
	setp.gt.u32 	%p14, %r1, 14;
	bar.sync 	0;
	@%p14 bra 	$L__BB1_28;
	shl.b32 	%r40, %r3, 8;
	add.s32 	%r42, %r9, %r40;
	ld.shared.f32 	%f40, [%r42];
	ld.shared.f32 	%f41, [%r42+128];
	add.f32 	%f42, %f40, %f41;
	st.shared.f32 	[%r42+128], %f42;
$L__BB1_28:
	setp.gt.u32 	%p15, %r1, 30;
	bar.sync 	0;
	@%p15 bra 	$L__BB1_30;
	shl.b32 	%r43, %r3, 7;
	add.s32 	%r45, %r9, %r43;
	ld.shared.f32 	%f43, [%r45];
	ld.shared.f32 	%f44, [%r45+64];
	add.f32 	%f45, %f43, %f44;
	st.shared.f32 	[%r45+64], %f45;
$L__BB1_30:
	setp.gt.u32 	%p16, %r1, 62;
	bar.sync 	0;
	@%p16 bra 	$L__BB1_32;
	shl.b32 	%r46, %r3, 6;
	add.s32 	%r48, %r9, %r46;
	ld.shared.f32 	%f46, [%r48];
	ld.shared.f32 	%f47, [%r48+32];
	add.f32 	%f48, %f46, %f47;
	st.shared.f32 	[%r48+32], %f48;
$L__BB1_32:
	setp.gt.u32 	%p17, %r1, 126;
	bar.sync 	0;
	@%p17 bra 	$L__BB1_34;
	shl.b32 	%r49, %r3, 5;
	add.s32 	%r51, %r9, %r49;
	ld.shared.f32 	%f49, [%r51];
	ld.shared.f32 	%f50, [%r51+16];
	add.f32 	%f51, %f49, %f50;
	st.shared.f32 	[%r51+16], %f51;
$L__BB1_34:
	setp.gt.u32 	%p18, %r1, 254;
	bar.sync 	0;
	@%p18 bra 	$L__BB1_36;
	shl.b32 	%r52, %r3, 4;
	add.s32 	%r54, %r9, %r52;
	.pragma "used_bytes_mask 3855";
	ld.shared.v4.f32 	{%f52, %f53, %f54, %f55}, [%r54];
	add.f32 	%f56, %f52, %f54;
	st.shared.f32 	[%r54+8], %f56;
$L__BB1_36:
	setp.gt.u32 	%p19, %r1, 510;
	bar.sync 	0;
	@%p19 bra 	$L__BB1_38;
	shl.b32 	%r55, %r3, 3;
	add.s32 	%r57, %r9, %r55;
	ld.shared.v2.f32 	{%f57, %f58}, [%r57];
	add.f32 	%f59, %f57, %f58;
	st.shared.f32 	[%r57+4], %f59;
$L__BB1_38:
	add.u64 	%rd5, %SP, 0;
	add.u64 	%rd6, %SPL, 0;
	cvta.to.global.u64 	%rd7, %rd1;
	bar.sync 	0;
	ld.shared.f32 	%f60, [%r2];
	mov.u32 	%r58, %ctaid.x;
	shl.b32 	%r59, %r58, 10;
	or.b32  	%r60, %r59, %r1;
	mul.wide.u32 	%rd8, %r60, 4;
	mov.u64 	%rd9, blockSums;
	add.s64 	%rd10, %rd9, %rd8;
	st.global.f32 	[%rd10], %f60;
	bar.sync 	0;
	ld.global.f32 	%f61, [blockSums];
	cvt.f64.f32 	%fd1, %f61;
	ld.global.f32 	%f62, [blockSums+4];
	cvt.f64.f32 	%fd2, %f62;
	ld.global.f32 	%f63, [blockSums+8];
	cvt.f64.f32 	%fd3, %f63;
	ld.global.f32 	%f64, [blockSums+12];
	cvt.f64.f32 	%fd4, %f64;
	ld.global.f32 	%f65, [blockSums+16];
	cvt.f64.f32 	%fd5, %f65;
	st.local.f64 	[%rd6], %fd1;
	st.local.f64 	[%rd6+8], %fd2;
	st.local.f64 	[%rd6+16], %fd3;
	st.local.f64 	[%rd6+24], %fd4;
	st.local.f64 	[%rd6+32], %fd5;
	mov.u64 	%rd11, $str;
	cvta.global.u64 	%rd12, %rd11;
	{ // callseq 0, 0
	.param .b64 param0;
	st.param.b64 	[param0], %rd12;
	.param .b64 param1;
	st.param.b64 	[param1], %rd5;
	.param .b32 retval0;
	call.uni (retval0), 
	vprintf, 
	(
	param0, 
	param1
	);
	ld.param.b32 	%r61, [retval0];
	} // callseq 0
	mul.wide.u32 	%rd13, %r58, 4;
	add.s64 	%rd14, %rd9, %rd13;
	ld.global.f32 	%f66, [%rd14];
	add.s64 	%rd15, %rd7, %rd8;
	ld.global.f32 	%f67, [%rd15];
	add.f32 	%f68, %f66, %f67;
	st.global.f32 	[%rd15], %f68;
	ret;

}


// ===== COMPILED SASS (sm_100) =====

	.target	sm_100

	.elftype	@"ET_EXEC"


//--------------------- .note.nv.tkinfo           --------------------------
	.section	.note.nv.tkinfo,"",@"SHT_NOTE"
	.sectionflags	@"SHF_NOTE_NV_TKINFO"
	.tkinfo
        /*0018*/ 	.word	0x00000002
        /*0030*/ 	.string	""
        /*0030*/ 	.string	"ptxas"
        /*0030*/ 	.string	"Cuda compilation tools, release 13.0, V13.0.88"
        /*0030*/ 	.string	"Build cuda_13.0.r13.0/compiler.36424714_0"
        /*0030*/ 	.string	"-arch sm_100 -m 64 "



//--------------------- .note.nv.cuinfo           --------------------------
	.section	.note.nv.cuinfo,"",@"SHT_NOTE"
	.sectionflags	@"SHF_NOTE_NV_CUINFO"
        /*0018*/ 	.short	0x0002
        /*001a*/ 	.short	0x0064
        /*001c*/ 	.short	0x0082
	.zero		2


//--------------------- .nv.info                  --------------------------
	.section	.nv.info,"",@"SHT_CUDA_INFO"
	.align	4


	//----- nvinfo : EIATTR_REGCOUNT
	.align		4
        /*0000*/ 	.byte	0x04, 0x2f
        /*0002*/ 	.short	(.L_3 - .L_2)
	.align		4
.L_2:
        /*0004*/ 	.word	index@(_Z13prescanKernelPfS_i)
        /*0008*/ 	.word	0x00000010


	//----- nvinfo : EIATTR_FRAME_SIZE
	.align		4
.L_3:
        /*000c*/ 	.byte	0x04, 0x11
        /*000e*/ 	.short	(.L_5 - .L_4)
	.align		4
.L_4:
        /*0010*/ 	.word	index@(_Z13prescanKernelPfS_i)
        /*0014*/ 	.word	0x00000000


	//----- nvinfo : EIATTR_REGCOUNT
	.align		4
.L_5:
        /*0018*/ 	.byte	0x04, 0x2f
        /*001a*/ 	.short	(.L_7 - .L_6)
	.align		4
.L_6:
        /*001c*/ 	.word	index@(_Z15blockScanKernelPf)
        /*0020*/ 	.word	0x00000018


	//----- nvinfo : EIATTR_FRAME_SIZE
	.align		4
.L_7:
        /*0024*/ 	.byte	0x04, 0x11
        /*0026*/ 	.short	(.L_9 - .L_8)
	.align		4
.L_8:
        /*0028*/ 	.word	index@(_Z15blockScanKernelPf)
        /*002c*/ 	.word	0x00000028


	//----- nvinfo : EIATTR_MIN_STACK_SIZE
	.align		4
.L_9:
        /*0030*/ 	.byte	0x04, 0x12
        /*0032*/ 	.short	(.L_11 - .L_10)
	.align		4
.L_10:
        /*0034*/ 	.word	index@(_Z15blockScanKernelPf)
        /*0038*/ 	.word	0x00000028


	//----- nvinfo : EIATTR_MIN_STACK_SIZE
	.align		4
.L_11:
        /*003c*/ 	.byte	0x04, 0x12
        /*003e*/ 	.short	(.L_13 - .L_12)
	.align		4
.L_12:
        /*0040*/ 	.word	index@(_Z13prescanKernelPfS_i)
        /*0044*/ 	.word	0x00000000
.L_13:


//--------------------- .nv.compat                --------------------------
	.section	.nv.compat,"",@"SHT_CUDA_COMPAT_INFO"
	.align	4
        /*0000*/ 	.byte	0x02, 0x09, 0x00, 0x00, 0x02, 0x02, 0x01, 0x00, 0x02, 0x05, 0x05, 0x00, 0x03, 0x07, 0x01, 0x01
        /*0010*/ 	.byte	0x02, 0x03, 0x00, 0x00, 0x02, 0x06, 0x01, 0x00, 0x04, 0x0b, 0x08, 0x00, 0x09, 0x00, 0x00, 0x00
        /*0020*/ 	.byte	0x00, 0x00, 0x00, 0x00


//--------------------- .nv.info._Z15blockScanKernelPf --------------------------
	.section	.nv.info._Z15blockScanKernelPf,"",@"SHT_CUDA_INFO"
	.sectionflags	@""
	.align	4


	//----- nvinfo : EIATTR_CUDA_API_VERSION
	.align		4
        /*0000*/ 	.byte	0x04, 0x37
        /*0002*/ 	.short	(.L_15 - .L_14)
.L_14:
        /*0004*/ 	.word	0x00000082


	//----- nvinfo : EIATTR_KPARAM_INFO
	.align		4
.L_15:
        /*0008*/ 	.byte	0x04, 0x17
        /*000a*/ 	.short	(.L_17 - .L_16)
.L_16:
        /*000c*/ 	.word	0x00000000
        /*0010*/ 	.short	0x0000
        /*0012*/ 	.short	0x0000
        /*0014*/ 	.byte	0x00, 0xf5, 0x21, 0x00


	//----- nvinfo : EIATTR_SPARSE_MMA_MASK
	.align		4
.L_17:
        /*0018*/ 	.byte	0x03, 0x50
        /*001a*/ 	.short	0x0000


	//----- nvinfo : EIATTR_MAXREG_COUNT
	.align		4
        /*001c*/ 	.byte	0x03, 0x1b
        /*001e*/ 	.short	0x00ff


	//----- nvinfo : EIATTR_NUM_BARRIERS
	.align		4
        /*0020*/ 	.byte	0x02, 0x4c
        /*0022*/ 	.byte	0x01
	.zero		1


	//----- nvinfo : EIATTR_EXTERNS
	.align		4
        /*0024*/ 	.byte	0x04, 0x0f
        /*0026*/ 	.short	(.L_19 - .L_18)


	//   ....[0]....
	.align		4
.L_18:
        /*0028*/ 	.word	index@(vprintf)


	//----- nvinfo : EIATTR_MERCURY_ISA_VERSION
	.align		4
.L_19:
        /*002c*/ 	.byte	0x03, 0x5f
        /*002e*/ 	.short	0x0101


	//----- nvinfo : EIATTR_VRC_CTA_INIT_COUNT
	.align		4
        /*0030*/ 	.byte	0x02, 0x4a
	.zero		1
	.zero		1


	//----- nvinfo : EIATTR_SYSCALL_OFFSETS
	.align		4
        /*0034*/ 	.byte	0x04, 0x46
        /*0036*/ 	.short	(.L_21 - .L_20)


	//   ....[0]....
.L_20:
        /*0038*/ 	.word	0x00000aa0


	//----- nvinfo : EIATTR_EXIT_INSTR_OFFSETS
	.align		4
.L_21:
        /*003c*/ 	.byte	0x04, 0x1c
        /*003e*/ 	.short	(.L_23 - .L_22)


	//   ....[0]....
.L_22:
        /*0040*/ 	.word	0x00000b30


	//----- nvinfo : EIATTR_CBANK_PARAM_SIZE
	.align		4
.L_23:
        /*0044*/ 	.byte	0x03, 0x19
        /*0046*/ 	.short	0x0008


	//----- nvinfo : EIATTR_PARAM_CBANK
	.align		4
        /*0048*/ 	.byte	0x04, 0x0a
        /*004a*/ 	.short	(.L_25 - .L_24)
	.align		4
.L_24:
        /*004c*/ 	.word	index@(.nv.constant0._Z15blockScanKernelPf)
        /*0050*/ 	.short	0x0380
        /*0052*/ 	.short	0x0008


	//----- nvinfo : EIATTR_SW_WAR
	.align		4
.L_25:
        /*0054*/ 	.byte	0x04, 0x36
        /*0056*/ 	.short	(.L_27 - .L_26)
.L_26:
        /*0058*/ 	.word	0x00000008
.L_27:


//--------------------- .nv.info._Z13prescanKernelPfS_i --------------------------
	.section	.nv.info._Z13prescanKernelPfS_i,"",@"SHT_CUDA_INFO"
	.sectionflags	@""
	.align	4


	//----- nvinfo : EIATTR_CUDA_API_VERSION
	.align		4
        /*0000*/ 	.byte	0x04, 0x37
        /*0002*/ 	.short	(.L_29 - .L_28)
.L_28:
        /*0004*/ 	.word	0x00000082


	//----- nvinfo : EIATTR_KPARAM_INFO
	.align		4
.L_29:
        /*0008*/ 	.byte	0x04, 0x17
        /*000a*/ 	.short	(.L_31 - .L_30)
.L_30:
        /*000c*/ 	.word	0x00000000
        /*0010*/ 	.short	0x0002
        /*0012*/ 	.short	0x0010
        /*0014*/ 	.byte	0x00, 0xf0, 0x11, 0x00


	//----- nvinfo : EIATTR_KPARAM_INFO
	.align		4
.L_31:
        /*0018*/ 	.byte	0x04, 0x17
        /*001a*/ 	.short	(.L_33 - .L_32)
.L_32:
        /*001c*/ 	.word	0x00000000
        /*0020*/ 	.short	0x0001
        /*0022*/ 	.short	0x0008
        /*0024*/ 	.byte	0x00, 0xf5, 0x21, 0x00


	//----- nvinfo : EIATTR_KPARAM_INFO
	.align		4
.L_33:
        /*0028*/ 	.byte	0x04, 0x17
        /*002a*/ 	.short	(.L_35 - .L_34)
.L_34:
        /*002c*/ 	.word	0x00000000
        /*0030*/ 	.short	0x0000
        /*0032*/ 	.short	0x0000
        /*0034*/ 	.byte	0x00, 0xf5, 0x21, 0x00


	//----- nvinfo : EIATTR_SPARSE_MMA_MASK
	.align		4
.L_35:
        /*0038*/ 	.byte	0x03, 0x50
        /*003a*/ 	.short	0x0000


	//----- nvinfo : EIATTR_MAXREG_COUNT
	.align		4
        /*003c*/ 	.byte	0x03, 0x1b
        /*003e*/ 	.short	0x00ff


	//----- nvinfo : EIATTR_NUM_BARRIERS
	.align		4
        /*0040*/ 	.byte	0x02, 0x4c
        /*0042*/ 	.byte	0x01
	.zero		1


	//----- nvinfo : EIATTR_MERCURY_ISA_VERSION
	.align		4
        /*0044*/ 	.byte	0x03, 0x5f
        /*0046*/ 	.short	0x0101


	//----- nvinfo : EIATTR_VRC_CTA_INIT_COUNT
	.align		4
        /*0048*/ 	.byte	0x02, 0x4a
	.zero		1
	.zero		1


	//----- nvinfo : EIATTR_EXIT_INSTR_OFFSETS
	.align		4
        /*004c*/ 	.byte	0x04, 0x1c
        /*004e*/ 	.short	(.L_37 - .L_36)


	//   ....[0]....
.L_36:
        /*0050*/ 	.word	0x00000940


	//----- nvinfo : EIATTR_CBANK_PARAM_SIZE
	.align		4
.L_37:
        /*0054*/ 	.byte	0x03, 0x19
        /*0056*/ 	.short	0x0014


	//----- nvinfo : EIATTR_PARAM_CBANK
	.align		4
        /*0058*/ 	.byte	0x04, 0x0a
        /*005a*/ 	.short	(.L_39 - .L_38)
	.align		4
.L_38:
        /*005c*/ 	.word	index@(.nv.constant0._Z13prescanKernelPfS_i)
        /*0060*/ 	.short	0x0380
        /*0062*/ 	.short	0x0014


	//----- nvinfo : EIATTR_SW_WAR
	.align		4
.L_39:
        /*0064*/ 	.byte	0x04, 0x36
        /*0066*/ 	.short	(.L_41 - .L_40)
.L_40:
        /*0068*/ 	.word	0x00000008
.L_41:


//--------------------- .nv.callgraph             --------------------------
	.section	.nv.callgraph,"",@"SHT_CUDA_CALLGRAPH"
	.align	4
	.sectionentsize	8
	.align		4
        /*0000*/ 	.word	0x00000000
	.align		4
        /*0004*/ 	.word	0xffffffff
	.align		4
        /*0008*/ 	.word	index@(_Z15blockScanKernelPf)
	.align		4
        /*000c*/ 	.word	index@(vprintf)
	.align		4
        /*0010*/ 	.word	0x00000000
	.align		4
        /*0014*/ 	.word	0xfffffffe
	.align		4
        /*0018*/ 	.word	0x00000000
	.align		4
        /*001c*/ 	.word	0xfffffffd
	.align		4
        /*0020*/ 	.word	0x00000000
	.align		4
        /*0024*/ 	.word	0xfffffffc


//--------------------- .nv.constant4             --------------------------
	.section	.nv.constant4,"a",@progbits
	.align	8
	.align		8
.nv.constant4:
        /*0000*/ 	.dword	vprintf
	.align		8
        /*0008*/ 	.dword	blockSums
	.align		8
        /*0010*/ 	.dword	$str


//--------------------- .text._Z15blockScanKernelPf --------------------------
	.section	.text._Z15blockScanKernelPf,"ax",@progbits
	.align	128
        .global         _Z15blockScanKernelPf
        .type           _Z15blockScanKernelPf,@function
        .size           _Z15blockScanKernelPf,(.L_x_3 - _Z15blockScanKernelPf)
        .other          _Z15blockScanKernelPf,@"STO_CUDA_ENTRY STV_DEFAULT"
_Z15blockScanKernelPf:
.text._Z15blockScanKernelPf:
[----:B------:R-:W0:Y:S01]  /*0000*/  LDC R1, c[0x0][0x37c] ;  /* 0x0000df00ff017b82 */ /* 0x000e220000000800 */
[----:B------:R-:W1:Y:S07]  /*0010*/  S2R R17, SR_TID.X ;  /* 0x0000000000117919 */ /* 0x000e6e0000002100 */
[----:B------:R-:W2:Y:S01]  /*0020*/  LDC.64 R2, c[0x4][0x8] ;  /* 0x01000200ff027b82 */ /* 0x000ea20000000a00 */
[----:B------:R-:W3:Y:S01]  /*0030*/  LDCU.64 UR36, c[0x0][0x358] ;  /* 0x00006b00ff2477ac */ /* 0x000ee20008000a00 */
[----:B------:R-:W-:Y:S01]  /*0040*/  IMAD.MOV.U32 R5, RZ, RZ, RZ ;  /* 0x000000ffff057224 */ /* 0x000fe200078e00ff */
[----:B------:R-:W4:Y:S01]  /*0050*/  S2R R16, SR_CTAID.X ;  /* 0x0000000000107919 */ /* 0x000f220000002500 */
[----:B0-----:R-:W-:-:S04]  /*0060*/  VIADD R1, R1, 0xffffffd8 ;  /* 0xffffffd801017836 */ /* 0x001fc80000000000 */
[----:B------:R-:W0:Y:S01]  /*0070*/  S2UR UR5, SR_CgaCtaId ;  /* 0x00000000000579c3 */ /* 0x000e220000008800 */
[----:B------:R-:W-:Y:S01]  /*0080*/  UMOV UR4, 0x400 ;  /* 0x0000040000047882 */ /* 0x000fe20000000000 */
[----:B------:R-:W5:Y:S01]  /*0090*/  LDCU.64 UR6, c[0x4][0x10] ;  /* 0x01000200ff0677ac */ /* 0x000f620008000a00 */
[----:B-1----:R-:W-:Y:S01]  /*00a0*/  ISETP.NE.AND P0, PT, R17, RZ, PT ;  /* 0x000000ff1100720c */ /* 0x002fe20003f05270 */
[----:B----4-:R-:W-:-:S12]  /*00b0*/  IMAD.SHL.U32 R0, R16, 0x400, RZ ;  /* 0x0000040010007824 */ /* 0x010fd800078e00ff */
[----:B------:R-:W-:-:S05]  /*00c0*/  @P0 LOP3.LUT R4, R17, R0, RZ, 0xfc, !PT ;  /* 0x0000000011040212 */ /* 0x000fca00078efcff */
[----:B------:R-:W-:-:S04]  /*00d0*/  @P0 VIADD R7, R4, 0xffffffff ;  /* 0xffffffff04070836 */ /* 0x000fc80000000000 */
[----:B--2---:R-:W-:-:S05]  /*00e0*/  @P0 IMAD.WIDE.U32 R6, R7, 0x4, R2 ;  /* 0x0000000407060825 */ /* 0x004fca00078e0002 */
[----:B---3--:R-:W2:Y:S01]  /*00f0*/  @P0 LDG.E R5, desc[UR36][R6.64] ;  /* 0x0000002406050981 */ /* 0x008ea2000c1e1900 */
[----:B0-----:R-:W-:Y:S01]  /*0100*/  ULEA UR4, UR5, UR4, 0x18 ;  /* 0x0000000405047291 */ /* 0x001fe2000f8ec0ff */
[C---:B------:R-:W-:Y:S01]  /*0110*/  ISETP.GT.U32.AND P1, PT, R17.reuse, 0x1fe, PT ;  /* 0x000001fe1100780c */ /* 0x040fe20003f24070 */
[----:B------:R-:W0:Y:S01]  /*0120*/  LDC.64 R18, c[0x4][0x8] ;  /* 0x01000200ff127b82 */ /* 0x000e220000000a00 */
[C---:B------:R-:W-:Y:S02]  /*0130*/  ISETP.GT.U32.AND P0, PT, R17.reuse, 0xfe, PT ;  /* 0x000000fe1100780c */ /* 0x040fe40003f04070 */
[C---:B------:R-:W-:Y:S02]  /*0140*/  ISETP.GT.U32.AND P2, PT, R17.reuse, 0x3e, PT ;  /* 0x0000003e1100780c */ /* 0x040fe40003f44070 */
[C---:B------:R-:W-:Y:S02]  /*0150*/  LEA R4, R17.reuse, UR4, 0x2 ;  /* 0x0000000411047c11 */ /* 0x040fe4000f8e10ff */
[----:B------:R-:W-:-:S02]  /*0160*/  ISETP.GT.U32.AND P3, PT, R17, 0x1e, PT ;  /* 0x0000001e1100780c */ /* 0x000fc40003f64070 */
[C---:B------:R-:W-:Y:S02]  /*0170*/  ISETP.GT.U32.AND P4, PT, R17.reuse, 0xe, PT ;  /* 0x0000000e1100780c */ /* 0x040fe40003f84070 */
[C---:B------:R-:W-:Y:S02]  /*0180*/  ISETP.GT.U32.AND P5, PT, R17.reuse, 0x6, PT ;  /* 0x000000061100780c */ /* 0x040fe40003fa4070 */
[C---:B------:R-:W-:Y:S02]  /*0190*/  @!P1 LEA R10, R17.reuse, UR4, 0x3 ;  /* 0x00000004110a9c11 */ /* 0x040fe4000f8e18ff */
[C---:B------:R-:W-:Y:S02]  /*01a0*/  @!P0 LEA R12, R17.reuse, UR4, 0x4 ;  /* 0x00000004110c8c11 */ /* 0x040fe4000f8e20ff */
[C---:B------:R-:W-:Y:S02]  /*01b0*/  @!P2 LEA R14, R17.reuse, UR4, 0x6 ;  /* 0x00000004110eac11 */ /* 0x040fe4000f8e30ff */
[----:B------:R-:W-:Y:S01]  /*01c0*/  ISETP.GT.U32.AND P6, PT, R17, 0x2, PT ;  /* 0x000000021100780c */ /* 0x000fe20003fc4070 */
[----:B--2---:R-:W-:Y:S01]  /*01d0*/  STS [R4], R5 ;  /* 0x0000000504007388 */ /* 0x004fe20000000800 */
[----:B------:R-:W-:Y:S08]  /*01e0*/  BAR.SYNC.DEFER_BLOCKING 0x0 ;  /* 0x0000000000007b1d */ /* 0x000ff00000010000 */
[----:B------:R-:W-:Y:S06]  /*01f0*/  BAR.SYNC.DEFER_BLOCKING 0x0 ;  /* 0x0000000000007b1d */ /* 0x000fec0000010000 */
[----:B------:R-:W-:Y:S04]  /*0200*/  @!P1 LDS R8, [R10+0x4] ;  /* 0x000004000a089984 */ /* 0x000fe80000000800 */
[----:B------:R-:W1:Y:S02]  /*0210*/  @!P1 LDS R7, [R10+0x8] ;  /* 0x000008000a079984 */ /* 0x000e640000000800 */
[----:B-1----:R-:W-:-:S05]  /*0220*/  @!P1 FADD R7, R8, R7 ;  /* 0x0000000708079221 */ /* 0x002fca0000000000 */
[----:B------:R1:W-:Y:S01]  /*0230*/  @!P1 STS [R10+0x8], R7 ;  /* 0x000008070a009388 */ /* 0x0003e20000000800 */
[----:B------:R-:W-:Y:S01]  /*0240*/  BAR.SYNC.DEFER_BLOCKING 0x0 ;  /* 0x0000000000007b1d */ /* 0x000fe20000010000 */
[----:B------:R-:W-:Y:S02]  /*0250*/  ISETP.GT.U32.AND P1, PT, R17, 0x7e, PT ;  /* 0x0000007e1100780c */ /* 0x000fe40003f24070 */
[----:B-1----:R-:W-:-:S11]  /*0260*/  P2R R10, PR, RZ, 0x1 ;  /* 0x00000001ff0a7803 */ /* 0x002fd60000000000 */
[----:B------:R-:W-:Y:S01]  /*0270*/  @!P1 LEA R11, R17, UR4, 0x5 ;  /* 0x00000004110b9c11 */ /* 0x000fe2000f8e28ff */
[----:B------:R-:W-:Y:S04]  /*0280*/  @!P0 LDS R6, [R12+0x8] ;  /* 0x000008000c068984 */ /* 0x000fe80000000800 */
[----:B------:R-:W1:Y:S02]  /*0290*/  @!P0 LDS R5, [R12+0x10] ;  /* 0x000010000c058984 */ /* 0x000e640000000800 */
[----:B-1----:R-:W-:-:S05]  /*02a0*/  @!P0 FADD R5, R6, R5 ;  /* 0x0000000506058221 */ /* 0x002fca0000000000 */
[----:B------:R1:W-:Y:S01]  /*02b0*/  @!P0 STS [R12+0x10], R5 ;  /* 0x000010050c008388 */ /* 0x0003e20000000800 */
[----:B------:R-:W-:Y:S01]  /*02c0*/  BAR.SYNC.DEFER_BLOCKING 0x0 ;  /* 0x0000000000007b1d */ /* 0x000fe20000010000 */
[C---:B------:R-:W-:Y:S02]  /*02d0*/  ISETP.NE.AND P0, PT, R17.reuse, RZ, PT ;  /* 0x000000ff1100720c */ /* 0x040fe40003f05270 */
[----:B-1----:R-:W-:-:S03]  /*02e0*/  @!P3 LEA R12, R17, UR4, 0x7 ;  /* 0x00000004110cbc11 */ /* 0x002fc6000f8e38ff */
[----:B------:R-:W-:Y:S04]  /*02f0*/  @!P1 LDS R6, [R11+0x10] ;  /* 0x000010000b069984 */ /* 0x000fe80000000800 */
[----:B------:R-:W1:Y:S02]  /*0300*/  @!P1 LDS R9, [R11+0x20] ;  /* 0x000020000b099984 */ /* 0x000e640000000800 */
[----:B-1----:R-:W-:-:S05]  /*0310*/  @!P1 FADD R6, R6, R9 ;  /* 0x0000000906069221 */ /* 0x002fca0000000000 */
[----:B------:R1:W-:Y:S01]  /*0320*/  @!P1 STS [R11+0x20], R6 ;  /* 0x000020060b009388 */ /* 0x0003e20000000800 */
[----:B------:R-:W-:Y:S01]  /*0330*/  BAR.SYNC.DEFER_BLOCKING 0x0 ;  /* 0x0000000000007b1d */ /* 0x000fe20000010000 */
[----:B-1----:R-:W-:-:S05]  /*0340*/  @!P4 LEA R11, R17, UR4, 0x8 ;  /* 0x00000004110bcc11 */ /* 0x002fca000f8e40ff */
        /* <DEDUP_REMOVED lines=21> */
[----:B------:R-:W-:Y:S01]  /*04a0*/  @!P5 STS [R14+0x200], R7 ;  /* 0x000200070e00d388 */ /* 0x000fe20000000800 */
[----:B------:R-:W-:Y:S06]  /*04b0*/  BAR.SYNC.DEFER_BLOCKING 0x0 ;  /* 0x0000000000007b1d */ /* 0x000fec0000010000 */
[----:B------:R-:W-:Y:S04]  /*04c0*/  @!P6 LDS R5, [R12+0x200] ;  /* 0x000200000c05e984 */ /* 0x000fe80000000800 */
[----:B------:R-:W1:Y:S02]  /*04d0*/  @!P6 LDS R8, [R12+0x400] ;  /* 0x000400000c08e984 */ /* 0x000e640000000800 */
[----:B-1----:R-:W-:-:S05]  /*04e0*/  @!P6 FADD R5, R5, R8 ;  /* 0x000000080505e221 */ /* 0x002fca0000000000 */
[----:B------:R1:W-:Y:S01]  /*04f0*/  @!P6 STS [R12+0x400], R5 ;  /* 0x000400050c00e388 */ /* 0x0003e20000000800 */
[----:B------:R-:W-:Y:S01]  /*0500*/  BAR.SYNC.DEFER_BLOCKING 0x0 ;  /* 0x0000000000007b1d */ /* 0x000fe20000010000 */
[----:B-1----:R-:W-:-:S05]  /*0510*/  @!P4 LEA R12, R17, UR4, 0x8 ;  /* 0x00000004110ccc11 */ /* 0x002fca000f8e40ff */
[----:B------:R-:W-:Y:S04]  /*0520*/  @!P0 LDS R6, [UR4+0x400] ;  /* 0x00040004ff068984 */ /* 0x000fe80008000800 */
[----:B------:R-:W1:Y:S02]  /*0530*/  @!P0 LDS R9, [UR4+0x800] ;  /* 0x00080004ff098984 */ /* 0x000e640008000800 */
[----:B-1----:R-:W-:-:S05]  /*0540*/  @!P0 FADD R6, R6, R9 ;  /* 0x0000000906068221 */ /* 0x002fca0000000000 */
[----:B------:R-:W-:Y:S01]  /*0550*/  @!P0 STS [UR4+0x800], R6 ;  /* 0x00080006ff008988 */ /* 0x000fe20008000804 */
[----:B------:R-:W-:Y:S08]  /*0560*/  BAR.SYNC.DEFER_BLOCKING 0x0 ;  /* 0x0000000000007b1d */ /* 0x000ff00000010000 */
[----:B------:R-:W-:Y:S08]  /*0570*/  BAR.SYNC.DEFER_BLOCKING 0x0 ;  /* 0x0000000000007b1d */ /* 0x000ff00000010000 */
[----:B------:R-:W-:Y:S06]  /*0580*/  BAR.SYNC.DEFER_BLOCKING 0x0 ;  /* 0x0000000000007b1d */ /* 0x000fec0000010000 */
[----:B------:R-:W-:Y:S04]  /*0590*/  @!P0 LDS R7, [UR4+0x800] ;  /* 0x00080004ff078984 */ /* 0x000fe80008000800 */
[----:B------:R-:W1:Y:S02]  /*05a0*/  @!P0 LDS R8, [UR4+0xc00] ;  /* 0x000c0004ff088984 */ /* 0x000e640008000800 */
[----:B-1----:R-:W-:-:S05]  /*05b0*/  @!P0 FADD R7, R7, R8 ;  /* 0x0000000807078221 */ /* 0x002fca0000000000 */
[----:B------:R-:W-:Y:S01]  /*05c0*/  @!P0 STS [UR4+0xc00], R7 ;  /* 0x000c0007ff008988 */ /* 0x000fe20008000804 */
[----:B------:R-:W-:Y:S01]  /*05d0*/  BAR.SYNC.DEFER_BLOCKING 0x0 ;  /* 0x0000000000007b1d */ /* 0x000fe20000010000 */
[----:B------:R-:W-:Y:S02]  /*05e0*/  ISETP.NE.AND P0, PT, R10, RZ, PT ;  /* 0x000000ff0a00720c */ /* 0x000fe40003f05270 */
[----:B------:R-:W-:-:S05]  /*05f0*/  @!P6 LEA R10, R17, UR4, 0xa ;  /* 0x00000004110aec11 */ /* 0x000fca000f8e50ff */
[----:B------:R-:W-:Y:S04]  /*0600*/  @!P6 LDS R5, [R10+0x400] ;  /* 0x000400000a05e984 */ /* 0x000fe80000000800 */
[----:B------:R-:W1:Y:S02]  /*0610*/  @!P6 LDS R6, [R10+0x600] ;  /* 0x000600000a06e984 */ /* 0x000e640000000800 */
[----:B-1----:R-:W-:-:S05]  /*0620*/  @!P6 FADD R5, R5, R6 ;  /* 0x000000060505e221 */ /* 0x002fca0000000000 */
[----:B------:R1:W-:Y:S01]  /*0630*/  @!P6 STS [R10+0x600], R5 ;  /* 0x000600050a00e388 */ /* 0x0003e20000000800 */
[----:B------:R-:W-:Y:S01]  /*0640*/  BAR.SYNC.DEFER_BLOCKING 0x0 ;  /* 0x0000000000007b1d */ /* 0x000fe20000010000 */
[C---:B------:R-:W-:Y:S02]  /*0650*/  ISETP.GT.U32.AND P6, PT, R17.reuse, 0x1fe, PT ;  /* 0x000001fe1100780c */ /* 0x040fe40003fc4070 */
        /* <DEDUP_REMOVED lines=24> */
[----:B-1----:R-:W-:Y:S02]  /*07e0*/  @!P6 LEA R11, R17, UR4, 0x3 ;  /* 0x00000004110bec11 */ /* 0x002fe4000f8e18ff */
[----:B------:R-:W-:-:S03]  /*07f0*/  LOP3.LUT R17, R0, R17, RZ, 0xfc, !PT ;  /* 0x0000001100117212 */ /* 0x000fc600078efcff */
[----:B------:R-:W-:Y:S04]  /*0800*/  @!P1 LDS R7, [R12+0x20] ;  /* 0x000020000c079984 */ /* 0x000fe80000000800 */
[----:B------:R-:W1:Y:S02]  /*0810*/  @!P1 LDS R8, [R12+0x30] ;  /* 0x000030000c089984 */ /* 0x000e640000000800 */
[----:B-1----:R-:W-:-:S05]  /*0820*/  @!P1 FADD R7, R7, R8 ;  /* 0x0000000807079221 */ /* 0x002fca0000000000 */
[----:B------:R1:W-:Y:S01]  /*0830*/  @!P1 STS [R12+0x30], R7 ;  /* 0x000030070c009388 */ /* 0x0003e20000000800 */
[----:B------:R-:W-:Y:S01]  /*0840*/  BAR.SYNC.DEFER_BLOCKING 0x0 ;  /* 0x0000000000007b1d */ /* 0x000fe20000010000 */
[----:B-1----:R-:W-:-:S05]  /*0850*/  IMAD.WIDE.U32 R6, R17, 0x4, R2 ;  /* 0x0000000411067825 */ /* 0x002fca00078e0002 */
[----:B------:R-:W-:Y:S04]  /*0860*/  @!P0 LDS R5, [R10+0x10] ;  /* 0x000010000a058984 */ /* 0x000fe80000000800 */
[----:B------:R-:W1:Y:S02]  /*0870*/  @!P0 LDS R8, [R10+0x18] ;  /* 0x000018000a088984 */ /* 0x000e640000000800 */
[----:B-1----:R-:W-:-:S05]  /*0880*/  @!P0 FADD R5, R5, R8 ;  /* 0x0000000805058221 */ /* 0x002fca0000000000 */
[----:B------:R-:W-:Y:S01]  /*0890*/  @!P0 STS [R10+0x18], R5 ;  /* 0x000018050a008388 */ /* 0x000fe20000000800 */
[----:B------:R-:W-:Y:S06]  /*08a0*/  BAR.SYNC.DEFER_BLOCKING 0x0 ;  /* 0x0000000000007b1d */ /* 0x000fec0000010000 */
[----:B------:R-:W1:Y:S02]  /*08b0*/  @!P6 LDS.64 R8, [R11+0x8] ;  /* 0x000008000b08e984 */ /* 0x000e640000000a00 */
[----:B-1----:R-:W-:-:S05]  /*08c0*/  @!P6 FADD R8, R8, R9 ;  /* 0x000000090808e221 */ /* 0x002fca0000000000 */
[----:B------:R-:W-:Y:S01]  /*08d0*/  @!P6 STS [R11+0xc], R8 ;  /* 0x00000c080b00e388 */ /* 0x000fe20000000800 */
[----:B------:R-:W-:Y:S06]  /*08e0*/  BAR.SYNC.DEFER_BLOCKING 0x0 ;  /* 0x0000000000007b1d */ /* 0x000fec0000010000 */
[----:B------:R-:W1:Y:S04]  /*08f0*/  LDS R15, [R4] ;  /* 0x00000000040f7984 */ /* 0x000e680000000800 */
[----:B-1----:R1:W-:Y:S01]  /*0900*/  STG.E desc[UR36][R6.64], R15 ;  /* 0x0000000f06007986 */ /* 0x0023e2000c101924 */
[----:B------:R-:W-:Y:S06]  /*0910*/  BAR.SYNC.DEFER_BLOCKING 0x0 ;  /* 0x0000000000007b1d */ /* 0x000fec0000010000 */
[----:B0-----:R-:W2:Y:S04]  /*0920*/  LDG.E R2, desc[UR36][R18.64] ;  /* 0x0000002412027981 */ /* 0x001ea8000c1e1900 */
[----:B------:R-:W3:Y:S04]  /*0930*/  LDG.E R9, desc[UR36][R18.64+0x4] ;  /* 0x0000042412097981 */ /* 0x000ee8000c1e1900 */
[----:B------:R-:W4:Y:S04]  /*0940*/  LDG.E R10, desc[UR36][R18.64+0x8] ;  /* 0x00000824120a7981 */ /* 0x000f28000c1e1900 */
[----:B------:R-:W4:Y:S04]  /*0950*/  LDG.E R12, desc[UR36][R18.64+0xc] ;  /* 0x00000c24120c7981 */ /* 0x000f28000c1e1900 */
[----:B------:R0:W4:Y:S01]  /*0960*/  LDG.E R14, desc[UR36][R18.64+0x10] ;  /* 0x00001024120e7981 */ /* 0x000122000c1e1900 */
[----:B------:R-:W-:Y:S01]  /*0970*/  MOV R0, 0x0 ;  /* 0x0000000000007802 */ /* 0x000fe20000000f00 */
[----:B------:R-:W1:Y:S01]  /*0980*/  LDCU UR4, c[0x0][0x2f8] ;  /* 0x00005f00ff0477ac */ /* 0x000e620008000800 */
[----:B-----5:R-:W-:-:S02]  /*0990*/  IMAD.U32 R4, RZ, RZ, UR6 ;  /* 0x00000006ff047e24 */ /* 0x020fc4000f8e00ff */
[----:B------:R-:W-:Y:S01]  /*09a0*/  IMAD.U32 R5, RZ, RZ, UR7 ;  /* 0x00000007ff057e24 */ /* 0x000fe2000f8e00ff */
[----:B------:R-:W5:Y:S01]  /*09b0*/  LDCU UR5, c[0x0][0x2fc] ;  /* 0x00005f80ff0577ac */ /* 0x000f620008000800 */
[----:B0-----:R0:W0:Y:S01]  /*09c0*/  LDC.64 R18, c[0x4][R0] ;  /* 0x0100000000127b82 */ /* 0x0010220000000a00 */
[----:B-1----:R-:W-:-:S05]  /*09d0*/  IADD3 R6, P0, PT, R1, UR4, RZ ;  /* 0x0000000401067c10 */ /* 0x002fca000ff1e0ff */
[----:B-----5:R-:W-:Y:S01]  /*09e0*/  IMAD.X R7, RZ, RZ, UR5, P0 ;  /* 0x00000005ff077e24 */ /* 0x020fe200080e06ff */
[----:B--2---:R-:W1:Y:S08]  /*09f0*/  F2F.F64.F32 R2, R2 ;  /* 0x0000000200027310 */ /* 0x004e700000201800 */
[----:B---3--:R-:W2:Y:S01]  /*0a00*/  F2F.F64.F32 R8, R9 ;  /* 0x0000000900087310 */ /* 0x008ea20000201800 */
[----:B-1----:R1:W-:Y:S07]  /*0a10*/  STL.64 [R1], R2 ;  /* 0x0000000201007387 */ /* 0x0023ee0000100a00 */
[----:B----4-:R-:W3:Y:S01]  /*0a20*/  F2F.F64.F32 R10, R10 ;  /* 0x0000000a000a7310 */ /* 0x010ee20000201800 */
[----:B--2---:R1:W-:Y:S07]  /*0a30*/  STL.64 [R1+0x8], R8 ;  /* 0x0000080801007387 */ /* 0x0043ee0000100a00 */
[----:B------:R-:W2:Y:S01]  /*0a40*/  F2F.F64.F32 R12, R12 ;  /* 0x0000000c000c7310 */ /* 0x000ea20000201800 */
[----:B---3--:R1:W-:Y:S07]  /*0a50*/  STL.64 [R1+0x10], R10 ;  /* 0x0000100a01007387 */ /* 0x0083ee0000100a00 */
[----:B------:R-:W3:Y:S01]  /*0a60*/  F2F.F64.F32 R14, R14 ;  /* 0x0000000e000e7310 */ /* 0x000ee20000201800 */
[----:B--2---:R1:W-:Y:S04]  /*0a70*/  STL.64 [R1+0x18], R12 ;  /* 0x0000180c01007387 */ /* 0x0043e80000100a00 */
[----:B0--3--:R1:W-:Y:S02]  /*0a80*/  STL.64 [R1+0x20], R14 ;  /* 0x0000200e01007387 */ /* 0x0093e40000100a00 */
[----:B------:R-:W-:-:S07]  /*0a90*/  LEPC R20, `(.L_x_0) ;  /* 0x000000001014794e */ /* 0x000fce0000000000 */
[----:B-1----:R-:W-:Y:S05]  /*0aa0*/  CALL.ABS.NOINC R18 ;  /* 0x0000000012007343 */ /* 0x002fea0003c00000 */
.L_x_0:
[----:B------:R-:W0:Y:S08]  /*0ab0*/  LDC.64 R2, c[0x4][0x8] ;  /* 0x01000200ff027b82 */ /* 0x000e300000000a00 */
[----:B------:R-:W1:Y:S01]  /*0ac0*/  LDC.64 R4, c[0x0][0x380] ;  /* 0x0000e000ff047b82 */ /* 0x000e620000000a00 */
[----:B0-----:R-:W-:-:S06]  /*0ad0*/  IMAD.WIDE.U32 R2, R16, 0x4, R2 ;  /* 0x0000000410027825 */ /* 0x001fcc00078e0002 */
[----:B------:R-:W2:Y:S01]  /*0ae0*/  LDG.E R2, desc[UR36][R2.64] ;  /* 0x0000002402027981 */ /* 0x000ea2000c1e1900 */
[----:B-1----:R-:W-:-:S05]  /*0af0*/  IMAD.WIDE.U32 R4, R17, 0x4, R4 ;  /* 0x0000000411047825 */ /* 0x002fca00078e0004 */
[----:B------:R-:W2:Y:S02]  /*0b00*/  LDG.E R7, desc[UR36][R4.64] ;  /* 0x0000002404077981 */ /* 0x000ea4000c1e1900 */
[----:B--2---:R-:W-:-:S05]  /*0b10*/  FADD R7, R2, R7 ;  /* 0x0000000702077221 */ /* 0x004fca0000000000 */
[----:B------:R-:W-:Y:S01]  /*0b20*/  STG.E desc[UR36][R4.64], R7 ;  /* 0x0000000704007986 */ /* 0x000fe2000c101924 */
[----:B------:R-:W-:Y:S05]  /*0b30*/  EXIT ;  /* 0x000000000000794d */ /* 0x000fea0003800000 */
.L_x_1:
[----:B------:R-:W-:-:S00]  /*0b40*/  BRA `(.L_x_1) ;  /* 0xfffffffc00fc7947 */ /* 0x000fc0000383ffff */
[----:B------:R-:W-:-:S00]  /*0b50*/  NOP ;  /* 0x0000000000007918 */ /* 0x000fc00000000000 */
        /* <DEDUP_REMOVED lines=10> */
.L_x_3:


//--------------------- .text._Z13prescanKernelPfS_i --------------------------
	.section	.text._Z13prescanKernelPfS_i,"ax",@progbits
	.align	128
        .global         _Z13prescanKernelPfS_i
        .type           _Z13prescanKernelPfS_i,@function
        .size           _Z13prescanKernelPfS_i,(.L_x_4 - _Z13prescanKernelPfS_i)
        .other          _Z13prescanKernelPfS_i,@"STO_CUDA_ENTRY STV_DEFAULT"
_Z13prescanKernelPfS_i:
.text._Z13prescanKernelPfS_i:
[----:B------:R-:W-:Y:S01]  /*0000*/  LDC R1, c[0x0][0x37c] ;  /* 0x0000df00ff017b82 */ /* 0x000fe20000000800 */
[----:B------:R-:W0:Y:S07]  /*0010*/  S2R R0, SR_TID.X ;  /* 0x0000000000007919 */ /* 0x000e2e0000002100 */
[----:B------:R-:W1:Y:S01]  /*0020*/  S2UR UR4, SR_CTAID.X ;  /* 0x00000000000479c3 */ /* 0x000e620000002500 */
[----:B------:R-:W2:Y:S01]  /*0030*/  LDCU.64 UR8, c[0x0][0x358] ;  /* 0x00006b00ff0877ac */ /* 0x000ea20008000a00 */
[----:B------:R-:W-:Y:S01]  /*0040*/  IMAD.MOV.U32 R3, RZ, RZ, RZ ;  /* 0x000000ffff037224 */ /* 0x000fe200078e00ff */
[----:B-1----:R-:W-:Y:S01]  /*0050*/  USHF.L.U32 UR4, UR4, 0xa, URZ ;  /* 0x0000000a04047899 */ /* 0x002fe200080006ff */
[----:B0-----:R-:W-:-:S13]  /*0060*/  ISETP.NE.AND P0, PT, R0, RZ, PT ;  /* 0x000000ff0000720c */ /* 0x001fda0003f05270 */
[----:B------:R-:W0:Y:S01]  /*0070*/  @P0 LDC.64 R4, c[0x0][0x388] ;  /* 0x0000e200ff040b82 */ /* 0x000e220000000a00 */
[----:B------:R-:W-:-:S05]  /*0080*/  @P0 LOP3.LUT R2, R0, UR4, RZ, 0xfc, !PT ;  /* 0x0000000400020c12 */ /* 0x000fca000f8efcff */
[----:B------:R-:W-:-:S04]  /*0090*/  @P0 VIADD R7, R2, 0xffffffff ;  /* 0xffffffff02070836 */ /* 0x000fc80000000000 */
[----:B0-----:R-:W-:-:S05]  /*00a0*/  @P0 IMAD.WIDE.U32 R4, R7, 0x4, R4 ;  /* 0x0000000407040825 */ /* 0x001fca00078e0004 */
[----:B--2---:R-:W2:Y:S01]  /*00b0*/  @P0 LDG.E R3, desc[UR8][R4.64] ;  /* 0x0000000804030981 */ /* 0x004ea2000c1e1900 */
[----:B------:R-:W0:Y:S01]  /*00c0*/  S2UR UR6, SR_CgaCtaId ;  /* 0x00000000000679c3 */ /* 0x000e220000008800 */
[----:B------:R-:W-:Y:S01]  /*00d0*/  UMOV UR5, 0x400 ;  /* 0x0000040000057882 */ /* 0x000fe20000000000 */
[C---:B------:R-:W-:Y:S02]  /*00e0*/  ISETP.GT.U32.AND P2, PT, R0.reuse, 0x1fe, PT ;  /* 0x000001fe0000780c */ /* 0x040fe40003f44070 */
[C---:B------:R-:W-:Y:S02]  /*00f0*/  ISETP.GT.U32.AND P1, PT, R0.reuse, 0xfe, PT ;  /* 0x000000fe0000780c */ /* 0x040fe40003f24070 */
[C---:B------:R-:W-:Y:S02]  /*0100*/  ISETP.GT.U32.AND P0, PT, R0.reuse, 0x7e, PT ;  /* 0x0000007e0000780c */ /* 0x040fe40003f04070 */
[C---:B------:R-:W-:Y:S02]  /*0110*/  ISETP.GT.U32.AND P3, PT, R0.reuse, 0xe, PT ;  /* 0x0000000e0000780c */ /* 0x040fe40003f64070 */
[----:B------:R-:W-:-:S02]  /*0120*/  ISETP.GT.U32.AND P4, PT, R0, 0x6, PT ;  /* 0x000000060000780c */ /* 0x000fc40003f84070 */
[C---:B------:R-:W-:Y:S02]  /*0130*/  ISETP.GT.U32.AND P5, PT, R0.reuse, 0x2, PT ;  /* 0x000000020000780c */ /* 0x040fe40003fa4070 */
[C---:B------:R-:W-:Y:S02]  /*0140*/  ISETP.NE.AND P6, PT, R0.reuse, RZ, PT ;  /* 0x000000ff0000720c */ /* 0x040fe40003fc5270 */
[----:B------:R-:W-:Y:S01]  /*0150*/  LOP3.LUT R11, R0, UR4, RZ, 0xfc, !PT ;  /* 0x00000004000b7c12 */ /* 0x000fe2000f8efcff */
[----:B0-----:R-:W-:-:S06]  /*0160*/  ULEA UR5, UR6, UR5, 0x18 ;  /* 0x0000000506057291 */ /* 0x001fcc000f8ec0ff */
[C---:B------:R-:W-:Y:S02]  /*0170*/  LEA R2, R0.reuse, UR5, 0x2 ;  /* 0x0000000500027c11 */ /* 0x040fe4000f8e10ff */
[C---:B------:R-:W-:Y:S02]  /*0180*/  @!P2 LEA R8, R0.reuse, UR5, 0x3 ;  /* 0x000000050008ac11 */ /* 0x040fe4000f8e18ff */
[C---:B------:R-:W-:Y:S02]  /*0190*/  @!P1 LEA R10, R0.reuse, UR5, 0x4 ;  /* 0x00000005000a9c11 */ /* 0x040fe4000f8e20ff */
[----:B------:R-:W-:Y:S01]  /*01a0*/  @!P0 LEA R9, R0, UR5, 0x5 ;  /* 0x0000000500098c11 */ /* 0x000fe2000f8e28ff */
[----:B--2---:R-:W-:Y:S01]  /*01b0*/  STS [R2], R3 ;  /* 0x0000000302007388 */ /* 0x004fe20000000800 */
[----:B------:R-:W-:Y:S08]  /*01c0*/  BAR.SYNC.DEFER_BLOCKING 0x0 ;  /* 0x0000000000007b1d */ /* 0x000ff00000010000 */
[----:B------:R-:W-:Y:S06]  /*01d0*/  BAR.SYNC.DEFER_BLOCKING 0x0 ;  /* 0x0000000000007b1d */ /* 0x000fec0000010000 */
[----:B------:R-:W-:Y:S04]  /*01e0*/  @!P2 LDS R6, [R8+0x4] ;  /* 0x000004000806a984 */ /* 0x000fe80000000800 */
[----:B------:R-:W0:Y:S02]  /*01f0*/  @!P2 LDS R5, [R8+0x8] ;  /* 0x000008000805a984 */ /* 0x000e240000000800 */
[----:B0-----:R-:W-:-:S05]  /*0200*/  @!P2 FADD R5, R6, R5 ;  /* 0x000000050605a221 */ /* 0x001fca0000000000 */
[----:B------:R-:W-:Y:S01]  /*0210*/  @!P2 STS [R8+0x8], R5 ;  /* 0x000008050800a388 */ /* 0x000fe20000000800 */
[----:B------:R-:W-:Y:S01]  /*0220*/  BAR.SYNC.DEFER_BLOCKING 0x0 ;  /* 0x0000000000007b1d */ /* 0x000fe20000010000 */
[----:B------:R-:W-:-:S05]  /*0230*/  ISETP.GT.U32.AND P2, PT, R0, 0x1e, PT ;  /* 0x0000001e0000780c */ /* 0x000fca0003f44070 */
[----:B------:R-:W-:Y:S04]  /*0240*/  @!P1 LDS R4, [R10+0x8] ;  /* 0x000008000a049984 */ /* 0x000fe80000000800 */
[----:B------:R-:W0:Y:S02]  /*0250*/  @!P1 LDS R3, [R10+0x10] ;  /* 0x000010000a039984 */ /* 0x000e240000000800 */
[----:B0-----:R-:W-:-:S05]  /*0260*/  @!P1 FADD R3, R4, R3 ;  /* 0x0000000304039221 */ /* 0x001fca0000000000 */
[----:B------:R0:W-:Y:S01]  /*0270*/  @!P1 STS [R10+0x10], R3 ;  /* 0x000010030a009388 */ /* 0x0001e20000000800 */
[----:B------:R-:W-:Y:S01]  /*0280*/  BAR.SYNC.DEFER_BLOCKING 0x0 ;  /* 0x0000000000007b1d */ /* 0x000fe20000010000 */
[C---:B------:R-:W-:Y:S02]  /*0290*/  ISETP.GT.U32.AND P1, PT, R0.reuse, 0x3e, PT ;  /* 0x0000003e0000780c */ /* 0x040fe40003f24070 */
[----:B0-----:R-:W-:-:S11]  /*02a0*/  @!P2 LEA R10, R0, UR5, 0x7 ;  /* 0x00000005000aac11 */ /* 0x001fd6000f8e38ff */
[----:B------:R-:W-:Y:S01]  /*02b0*/  @!P1 LEA R8, R0, UR5, 0x6 ;  /* 0x0000000500089c11 */ /* 0x000fe2000f8e30ff */
[----:B------:R-:W-:Y:S04]  /*02c0*/  @!P0 LDS R4, [R9+0x10] ;  /* 0x0000100009048984 */ /* 0x000fe80000000800 */
[----:B------:R-:W0:Y:S02]  /*02d0*/  @!P0 LDS R7, [R9+0x20] ;  /* 0x0000200009078984 */ /* 0x000e240000000800 */
[----:B0-----:R-:W-:-:S05]  /*02e0*/  @!P0 FADD R4, R4, R7 ;  /* 0x0000000704048221 */ /* 0x001fca0000000000 */
[----:B------:R0:W-:Y:S01]  /*02f0*/  @!P0 STS [R9+0x20], R4 ;  /* 0x0000200409008388 */ /* 0x0001e20000000800 */
[----:B------:R-:W-:Y:S01]  /*0300*/  BAR.SYNC.DEFER_BLOCKING 0x0 ;  /* 0x0000000000007b1d */ /* 0x000fe20000010000 */
[----:B0-----:R-:W-:-:S05]  /*0310*/  @!P3 LEA R9, R0, UR5, 0x8 ;  /* 0x000000050009bc11 */ /* 0x001fca000f8e40ff */
        /* <DEDUP_REMOVED lines=30> */
[----:B------:R-:W-:Y:S04]  /*0500*/  @!P6 LDS R4, [UR5+0x400] ;  /* 0x00040005ff04e984 */ /* 0x000fe80008000800 */
[----:B------:R-:W0:Y:S02]  /*0510*/  @!P6 LDS R7, [UR5+0x800] ;  /* 0x00080005ff07e984 */ /* 0x000e240008000800 */
[----:B0-----:R-:W-:-:S05]  /*0520*/  @!P6 FADD R4, R4, R7 ;  /* 0x000000070404e221 */ /* 0x001fca0000000000 */
[----:B------:R-:W-:Y:S01]  /*0530*/  @!P6 STS [UR5+0x800], R4 ;  /* 0x00080004ff00e988 */ /* 0x000fe20008000805 */
[----:B------:R-:W-:Y:S08]  /*0540*/  BAR.SYNC.DEFER_BLOCKING 0x0 ;  /* 0x0000000000007b1d */ /* 0x000ff00000010000 */
[----:B------:R-:W-:Y:S08]  /*0550*/  BAR.SYNC.DEFER_BLOCKING 0x0 ;  /* 0x0000000000007b1d */ /* 0x000ff00000010000 */
[----:B------:R-:W-:Y:S06]  /*0560*/  BAR.SYNC.DEFER_BLOCKING 0x0 ;  /* 0x0000000000007b1d */ /* 0x000fec0000010000 */
[----:B------:R-:W-:Y:S04]  /*0570*/  @!P6 LDS R5, [UR5+0x800] ;  /* 0x00080005ff05e984 */ /* 0x000fe80008000800 */
[----:B------:R-:W0:Y:S02]  /*0580*/  @!P6 LDS R6, [UR5+0xc00] ;  /* 0x000c0005ff06e984 */ /* 0x000e240008000800 */
[----:B0-----:R-:W-:-:S05]  /*0590*/  @!P6 FADD R5, R5, R6 ;  /* 0x000000060505e221 */ /* 0x001fca0000000000 */
[----:B------:R-:W-:Y:S01]  /*05a0*/  @!P6 STS [UR5+0xc00], R5 ;  /* 0x000c0005ff00e988 */ /* 0x000fe20008000805 */
[----:B------:R-:W-:Y:S06]  /*05b0*/  BAR.SYNC.DEFER_BLOCKING 0x0 ;  /* 0x0000000000007b1d */ /* 0x000fec0000010000 */
        /* <DEDUP_REMOVED lines=25> */
[----:B------:R-:W-:Y:S01]  /*0750*/  @!P2 STS [R8+0xc0], R3 ;  /* 0x0000c0030800a388 */ /* 0x000fe20000000800 */
[----:B------:R-:W-:Y:S06]  /*0760*/  BAR.SYNC.DEFER_BLOCKING 0x0 ;  /* 0x0000000000007b1d */ /* 0x000fec0000010000 */
        /* <DEDUP_REMOVED lines=8> */
[----:B------:R0:W-:Y:S01]  /*07f0*/  @!P0 STS [R10+0x30], R5 ;  /* 0x000030050a008388 */ /* 0x0001e20000000800 */
[----:B------:R-:W-:Y:S08]  /*0800*/  BAR.SYNC.DEFER_BLOCKING 0x0 ;  /* 0x0000000000007b1d */ /* 0x000ff00000010000 */
[----:B0-----:R-:W0:Y:S01]  /*0810*/  @!P6 LDC.64 R4, c[0x4][0x8] ;  /* 0x01000200ff04eb82 */ /* 0x001e220000000a00 */
[----:B------:R-:W-:Y:S04]  /*0820*/  @!P4 LDS R3, [R12+0x10] ;  /* 0x000010000c03c984 */ /* 0x000fe80000000800 */
[----:B------:R-:W1:Y:S02]  /*0830*/  @!P4 LDS R6, [R12+0x18] ;  /* 0x000018000c06c984 */ /* 0x000e640000000800 */
[----:B-1----:R-:W-:-:S05]  /*0840*/  @!P4 FADD R3, R3, R6 ;  /* 0x000000060303c221 */ /* 0x002fca0000000000 */
[----:B------:R-:W-:Y:S01]  /*0850*/  @!P4 STS [R12+0x18], R3 ;  /* 0x000018030c00c388 */ /* 0x000fe20000000800 */
[----:B------:R-:W-:Y:S06]  /*0860*/  BAR.SYNC.DEFER_BLOCKING 0x0 ;  /* 0x0000000000007b1d */ /* 0x000fec0000010000 */
[----:B------:R-:W1:Y:S02]  /*0870*/  @!P5 LDS.64 R6, [R13+0x8] ;  /* 0x000008000d06d984 */ /* 0x000e640000000a00 */
[----:B-1----:R-:W-:Y:S02]  /*0880*/  @!P5 FADD R8, R6, R7 ;  /* 0x000000070608d221 */ /* 0x002fe40000000000 */
[----:B------:R-:W0:Y:S03]  /*0890*/  @!P6 S2R R7, SR_CTAID.X ;  /* 0x000000000007e919 */ /* 0x000e260000002500 */
[----:B------:R-:W-:Y:S01]  /*08a0*/  @!P5 STS [R13+0xc], R8 ;  /* 0x00000c080d00d388 */ /* 0x000fe20000000800 */
[----:B------:R-:W-:Y:S06]  /*08b0*/  BAR.SYNC.DEFER_BLOCKING 0x0 ;  /* 0x0000000000007b1d */ /* 0x000fec0000010000 */
[----:B------:R-:W1:Y:S01]  /*08c0*/  @!P6 LDS R9, [UR5+0xffc] ;  /* 0x000ffc05ff09e984 */ /* 0x000e620008000800 */
[----:B0-----:R-:W-:-:S02]  /*08d0*/  @!P6 IMAD.WIDE.U32 R4, R7, 0x4, R4 ;  /* 0x000000040704e825 */ /* 0x001fc400078e0004 */
[----:B------:R-:W0:Y:S02]  /*08e0*/  LDC.64 R6, c[0x0][0x380] ;  /* 0x0000e000ff067b82 */ /* 0x000e240000000a00 */
[----:B0-----:R-:W-:Y:S01]  /*08f0*/  IMAD.WIDE.U32 R6, R11, 0x4, R6 ;  /* 0x000000040b067825 */ /* 0x001fe200078e0006 */
[----:B-1----:R-:W-:Y:S05]  /*0900*/  @!P6 STG.E desc[UR8][R4.64], R9 ;  /* 0x000000090400e986 */ /* 0x002fea000c101908 */
[----:B------:R-:W-:Y:S06]  /*0910*/  BAR.SYNC.DEFER_BLOCKING 0x0 ;  /* 0x0000000000007b1d */ /* 0x000fec0000010000 */
[----:B------:R-:W0:Y:S04]  /*0920*/  LDS R3, [R2] ;  /* 0x0000000002037984 */ /* 0x000e280000000800 */
[----:B0-----:R-:W-:Y:S01]  /*0930*/  STG.E desc[UR8][R6.64], R3 ;  /* 0x0000000306007986 */ /* 0x001fe2000c101908 */
[----:B------:R-:W-:Y:S05]  /*0940*/  EXIT ;  /* 0x000000000000794d */ /* 0x000fea0003800000 */
.L_x_2:
        /* <DEDUP_REMOVED lines=11> */
.L_x_4:


//--------------------- .nv.global.init           --------------------------
	.section	.nv.global.init,"aw",@progbits
.nv.global.init:
	.type		$str,@object
	.size		$str,(.L_1 - $str)
$str:
        /*0000*/ 	.byte	0x0a, 0x42, 0x6c, 0x6f, 0x63, 0x6b, 0x53, 0x75, 0x6d, 0x73, 0x20, 0x25, 0x66, 0x20, 0x25, 0x66
        /*0010*/ 	.byte	0x20, 0x25, 0x66, 0x20, 0x25, 0x66, 0x20, 0x25, 0x66, 0x00
.L_1:


//--------------------- .nv.shared._Z15blockScanKernelPf --------------------------
	.section	.nv.shared._Z15blockScanKernelPf,"aw",@nobits
	.sectionflags	@""
	.align	16
	.zero		1024


//--------------------- .nv.shared.reserved.0     --------------------------
	.section	.nv.shared.reserved.0,"aw",@nobits
	.weak		__nv_reservedSMEM_offset_0_alias
	.size		__nv_reservedSMEM_offset_0_alias, 0, 64
	.other		__nv_reservedSMEM_offset_0_alias,@"STO_CUDA_RESERVED_SHARED STV_DEFAULT"
__nv_reservedSMEM_offset_0_alias:
	.zero		0
	.zero		64


//--------------------- .nv.global                --------------------------
	.section	.nv.global,"aw",@nobits
	.align	4
.nv.global:
	.type		blockSums,@object
	.size		blockSums,(.L_0 - blockSums)
blockSums:
	.zero		62500
.L_0:


//--------------------- .nv.shared._Z13prescanKernelPfS_i --------------------------
	.section	.nv.shared._Z13prescanKernelPfS_i,"aw",@nobits
	.sectionflags	@""
	.align	16
	.zero		1024


//--------------------- .nv.constant0._Z15blockScanKernelPf --------------------------
	.section	.nv.constant0._Z15blockScanKernelPf,"a",@progbits
	.sectionflags	@""
	.align	4
.nv.constant0._Z15blockScanKernelPf:
	.zero		904


//--------------------- .nv.constant0._Z13prescanKernelPfS_i --------------------------
	.section	.nv.constant0._Z13prescanKernelPfS_i,"a",@progbits
	.sectionflags	@""
	.align	4
.nv.constant0._Z13prescanKernelPfS_i:
	.zero		916


//--------------------- SYMBOLS --------------------------

	.type		.nv.reservedSmem.offset0,@object
	.size		.nv.reservedSmem.offset0,0x4
	.type		.nv.reservedSmem.cap,@object
	.size		.nv.reservedSmem.cap,0x4
	.type		vprintf,@function
